	.headerflags	@"EF_CUDA_TEXMODE_UNIFIED EF_CUDA_64BIT_ADDRESS EF_CUDA_ACCELERATORS EF_CUDA_SM90 EF_CUDA_VIRTUAL_SM(EF_CUDA_SM90)"
	.elftype	@"ET_EXEC"


//--------------------- .nv.info                  --------------------------
	.section	.nv.info,"",@"SHT_CUDA_INFO"
	.align	4


	//----- nvinfo : EIATTR_REGCOUNT
	.align		4
        /*0000*/ 	.byte	0x04, 0x2f
        /*0002*/ 	.short	(.L_2 - .L_1)
	.align		4
.L_1:
        /*0004*/ 	.word	index@(triton_per_fused_add_div_exp_log_mean_mul_neg_sum_4)
        /*0008*/ 	.word	0x00000020


	//----- nvinfo : EIATTR_MIN_STACK_SIZE
	.align		4
.L_2:
        /*000c*/ 	.byte	0x04, 0x12
        /*000e*/ 	.short	(.L_4 - .L_3)
	.align		4
.L_3:
        /*0010*/ 	.word	index@(triton_per_fused_add_div_exp_log_mean_mul_neg_sum_4)
        /*0014*/ 	.word	0x00000000


	//----- nvinfo : EIATTR_FRAME_SIZE
	.align		4
.L_4:
        /*0018*/ 	.byte	0x04, 0x11
        /*001a*/ 	.short	(.L_6 - .L_5)
	.align		4
.L_5:
        /*001c*/ 	.word	index@(triton_per_fused_add_div_exp_log_mean_mul_neg_sum_4)
        /*0020*/ 	.word	0x00000000


	//----- nvinfo : EIATTR_MIN_STACK_SIZE
	.align		4
.L_6:
        /*0024*/ 	.byte	0x04, 0x12
        /*0026*/ 	.short	(.L_8 - .L_7)
	.align		4
.L_7:
        /*0028*/ 	.word	index@(triton_per_fused_add_div_exp_log_mean_mul_neg_sum_4)
        /*002c*/ 	.word	0x00000000
.L_8:


//--------------------- .nv.info.triton_per_fused_add_div_exp_log_mean_mul_neg_sum_4 --------------------------
	.section	.nv.info.triton_per_fused_add_div_exp_log_mean_mul_neg_sum_4,"",@"SHT_CUDA_INFO"
	.sectionflags	@""
	.align	4


	//----- nvinfo : EIATTR_CUDA_API_VERSION
	.align		4
        /*0000*/ 	.byte	0x04, 0x37
        /*0002*/ 	.short	(.L_10 - .L_9)
.L_9:
        /*0004*/ 	.word	0x0000007c


	//----- nvinfo : EIATTR_KPARAM_INFO
	.align		4
.L_10:
        /*0008*/ 	.byte	0x04, 0x17
        /*000a*/ 	.short	(.L_12 - .L_11)
.L_11:
        /*000c*/ 	.word	0x00000000
        /*0010*/ 	.short	0x0006
        /*0012*/ 	.short	0x0030
        /*0014*/ 	.byte	0x00, 0xf0, 0x11, 0x00


	//----- nvinfo : EIATTR_KPARAM_INFO
	.align		4
.L_12:
        /*0018*/ 	.byte	0x04, 0x17
        /*001a*/ 	.short	(.L_14 - .L_13)
.L_13:
        /*001c*/ 	.word	0x00000000
        /*0020*/ 	.short	0x0005
        /*0022*/ 	.short	0x0028
        /*0024*/ 	.byte	0x00, 0xf4, 0x21, 0x00


	//----- nvinfo : EIATTR_KPARAM_INFO
	.align		4
.L_14:
        /*0028*/ 	.byte	0x04, 0x17
        /*002a*/ 	.short	(.L_16 - .L_15)
.L_15:
        /*002c*/ 	.word	0x00000000
        /*0030*/ 	.short	0x0004
        /*0032*/ 	.short	0x0020
        /*0034*/ 	.byte	0x00, 0xf4, 0x21, 0x00


	//----- nvinfo : EIATTR_KPARAM_INFO
	.align		4
.L_16:
        /*0038*/ 	.byte	0x04, 0x17
        /*003a*/ 	.short	(.L_18 - .L_17)
.L_17:
        /*003c*/ 	.word	0x00000000
        /*0040*/ 	.short	0x0003
        /*0042*/ 	.short	0x0018
        /*0044*/ 	.byte	0x00, 0xf4, 0x21, 0x00


	//----- nvinfo : EIATTR_KPARAM_INFO
	.align		4
.L_18:
        /*0048*/ 	.byte	0x04, 0x17
        /*004a*/ 	.short	(.L_20 - .L_19)
.L_19:
        /*004c*/ 	.word	0x00000000
        /*0050*/ 	.short	0x0002
        /*0052*/ 	.short	0x0010
        /*0054*/ 	.byte	0x00, 0xf4, 0x21, 0x00


	//----- nvinfo : EIATTR_KPARAM_INFO
	.align		4
.L_20:
        /*0058*/ 	.byte	0x04, 0x17
        /*005a*/ 	.short	(.L_22 - .L_21)
.L_21:
        /*005c*/ 	.word	0x00000000
        /*0060*/ 	.short	0x0001
        /*0062*/ 	.short	0x0008
        /*0064*/ 	.byte	0x00, 0xf4, 0x21, 0x00


	//----- nvinfo : EIATTR_KPARAM_INFO
	.align		4
.L_22:
        /*0068*/ 	.byte	0x04, 0x17
        /*006a*/ 	.short	(.L_24 - .L_23)
.L_23:
        /*006c*/ 	.word	0x00000000
        /*0070*/ 	.short	0x0000
        /*0072*/ 	.short	0x0000
        /*0074*/ 	.byte	0x00, 0xf4, 0x21, 0x00


	//----- nvinfo : EIATTR_SPARSE_MMA_MASK
	.align		4
.L_24:
        /*0078*/ 	.byte	0x03, 0x50
        /*007a*/ 	.short	0x0000


	//----- nvinfo : EIATTR_MAXREG_COUNT
	.align		4
        /*007c*/ 	.byte	0x03, 0x1b
        /*007e*/ 	.short	0x00ff


	//----- nvinfo : EIATTR_COOP_GROUP_MASK_REGIDS
	.align		4
        /*0080*/ 	.byte	0x04, 0x29
        /*0082*/ 	.short	(.L_26 - .L_25)


	//   ....[0]....
.L_25:
        /*0084*/ 	.word	0xffffffff


	//   ....[1]....
        /*0088*/ 	.word	0xffffffff


	//   ....[2]....
        /*008c*/ 	.word	0xffffffff


	//   ....[3]....
        /*0090*/ 	.word	0xffffffff


	//   ....[4]....
        /*0094*/ 	.word	0xffffffff


	//   ....[5]....
        /*0098*/ 	.word	0xffffffff


	//   ....[6]....
        /*009c*/ 	.word	0xffffffff


	//   ....[7]....
        /*00a0*/ 	.word	0xffffffff


	//   ....[8]....
        /*00a4*/ 	.word	0xffffffff


	//   ....[9]....
        /*00a8*/ 	.word	0xffffffff


	//   ....[10]....
        /*00ac*/ 	.word	0xffffffff


	//   ....[11]....
        /*00b0*/ 	.word	0xffffffff


	//----- nvinfo : EIATTR_COOP_GROUP_INSTR_OFFSETS
	.align		4
.L_26:
        /*00b4*/ 	.byte	0x04, 0x28
        /*00b6*/ 	.short	(.L_28 - .L_27)


	//   ....[0]....
.L_27:
        /*00b8*/ 	.word	0x00000d60


	//   ....[1]....
        /*00bc*/ 	.word	0x00000dd0


	//   ....[2]....
        /*00c0*/ 	.word	0x00000e50


	//   ....[3]....
        /*00c4*/ 	.word	0x00000f40


	//   ....[4]....
        /*00c8*/ 	.word	0x00000f50


	//   ....[5]....
        /*00cc*/ 	.word	0x00000f90


	//   ....[6]....
        /*00d0*/ 	.word	0x00001000


	//   ....[7]....
        /*00d4*/ 	.word	0x00001060


	//   ....[8]....
        /*00d8*/ 	.word	0x00001090


	//   ....[9]....
        /*00dc*/ 	.word	0x000010d0


	//   ....[10]....
        /*00e0*/ 	.word	0x00001120


	//   ....[11]....
        /*00e4*/ 	.word	0x00001190


	//----- nvinfo : EIATTR_EXIT_INSTR_OFFSETS
	.align		4
.L_28:
        /*00e8*/ 	.byte	0x04, 0x1c
        /*00ea*/ 	.short	(.L_30 - .L_29)


	//   ....[0]....
.L_29:
        /*00ec*/ 	.word	0x00001200


	//   ....[1]....
        /*00f0*/ 	.word	0x00001270


	//----- nvinfo : EIATTR_REQNTID
	.align		4
.L_30:
        /*00f4*/ 	.byte	0x04, 0x10
        /*00f6*/ 	.short	(.L_32 - .L_31)
.L_31:
        /*00f8*/ 	.word	0x00000040
        /*00fc*/ 	.word	0x00000001
        /*0100*/ 	.word	0x00000001


	//----- nvinfo : EIATTR_CBANK_PARAM_SIZE
	.align		4
.L_32:
        /*0104*/ 	.byte	0x03, 0x19
        /*0106*/ 	.short	0x0034


	//----- nvinfo : EIATTR_PARAM_CBANK
	.align		4
        /*0108*/ 	.byte	0x04, 0x0a
        /*010a*/ 	.short	(.L_34 - .L_33)
	.align		4
.L_33:
        /*010c*/ 	.word	index@(.nv.constant0.triton_per_fused_add_div_exp_log_mean_mul_neg_sum_4)
        /*0110*/ 	.short	0x0210
        /*0112*/ 	.short	0x0034


	//----- nvinfo : EIATTR_SW_WAR
	.align		4
.L_34:
        /*0114*/ 	.byte	0x04, 0x36
        /*0116*/ 	.short	(.L_36 - .L_35)
.L_35:
        /*0118*/ 	.word	0x00000008
.L_36:


//--------------------- .nv.callgraph             --------------------------
	.section	.nv.callgraph,"",@"SHT_CUDA_CALLGRAPH"
	.align	4
	.sectionentsize	8
	.align		4
        /*0000*/ 	.word	0x00000000
	.align		4
        /*0004*/ 	.word	0xffffffff
	.align		4
        /*0008*/ 	.word	0x00000000
	.align		4
        /*000c*/ 	.word	0xfffffffe
	.align		4
        /*0010*/ 	.word	0x00000000
	.align		4
        /*0014*/ 	.word	0xfffffffd
	.align		4
        /*0018*/ 	.word	0x00000000
	.align		4
        /*001c*/ 	.word	0xfffffffc


//--------------------- .nv.constant4             --------------------------
	.section	.nv.constant4,"a",@progbits
	.align	8
	.align		8
.nv.constant4:
        /*0000*/ 	.dword	_$_str


//--------------------- .text.triton_per_fused_add_div_exp_log_mean_mul_neg_sum_4 --------------------------
	.section	.text.triton_per_fused_add_div_exp_log_mean_mul_neg_sum_4,"ax",@progbits
	.sectionflags	@"SHF_BARRIERS=1"
	.align	128
        .global         triton_per_fused_add_div_exp_log_mean_mul_neg_sum_4
        .type           triton_per_fused_add_div_exp_log_mean_mul_neg_sum_4,@function
        .size           triton_per_fused_add_div_exp_log_mean_mul_neg_sum_4,(.L_x_1 - triton_per_fused_add_div_exp_log_mean_mul_neg_sum_4)
        .other          triton_per_fused_add_div_exp_log_mean_mul_neg_sum_4,@"STO_CUDA_ENTRY STV_DEFAULT"
triton_per_fused_add_div_exp_log_mean_mul_neg_sum_4:
.text.triton_per_fused_add_div_exp_log_mean_mul_neg_sum_4:
[----:B------:R-:W0:Y:S01]  /*0000*/  LDC R1, c[0x0][0x28] ;  /* 0x00000a00ff017b82 */ /* 0x000e220000000800 */
[----:B------:R-:W1:Y:S07]  /*0010*/  S2R R3, SR_TID.X ;  /* 0x0000000000037919 */ /* 0x000e6e0000002100 */
[----:B------:R-:W2:Y:S01]  /*0020*/  LDC.64 R12, c[0x0][0x220] ;  /* 0x00008800ff0c7b82 */ /* 0x000ea20000000a00 */
[----:B------:R-:W-:-:S07]  /*0030*/  ULDC.64 UR6, c[0x0][0x208] ;  /* 0x0000820000067ab9 */ /* 0x000fce0000000a00 */
[----:B------:R-:W3:Y:S08]  /*0040*/  LDC.64 R16, c[0x0][0x218] ;  /* 0x00008600ff107b82 */ /* 0x000ef00000000a00 */
[----:B------:R-:W4:Y:S01]  /*0050*/  LDC.64 R14, c[0x0][0x230] ;  /* 0x00008c00ff0e7b82 */ /* 0x000f220000000a00 */
[----:B-1----:R-:W-:-:S04]  /*0060*/  LOP3.LUT R9, R3, 0x3, RZ, 0xc0, !PT ;  /* 0x0000000303097812 */ /* 0x002fc800078ec0ff */
[----:B------:R-:W-:-:S05]  /*0070*/  SHF.L.U32 R27, R9, 0x2, RZ ;  /* 0x00000002091b7819 */ /* 0x000fca00000006ff */
[----:B--2---:R-:W-:-:S05]  /*0080*/  IMAD.WIDE.U32 R18, R27, 0x4, R12 ;  /* 0x000000041b127825 */ /* 0x004fca00078e000c */
[----:B------:R-:W2:Y:S04]  /*0090*/  LDG.E.EL R24, desc[UR6][R18.64] ;  /* 0x0000000612187981 */ /* 0x000ea8000c2e1900 */
[----:B------:R-:W5:Y:S01]  /*00a0*/  LDG.E.EL R29, desc[UR6][R18.64+0x4] ;  /* 0x00000406121d7981 */ /* 0x000f62000c2e1900 */
[----:B---3--:R-:W-:-:S03]  /*00b0*/  IMAD.WIDE.U32 R26, R27, 0x4, R16 ;  /* 0x000000041b1a7825 */ /* 0x008fc600078e0010 */
[----:B------:R-:W3:Y:S04]  /*00c0*/  LDG.E.EL R6, desc[UR6][R18.64+0x8] ;  /* 0x0000080612067981 */ /* 0x000ee8000c2e1900 */
[----:B------:R-:W3:Y:S04]  /*00d0*/  LDG.E.EL R2, desc[UR6][R26.64] ;  /* 0x000000061a027981 */ /* 0x000ee8000c2e1900 */
[----:B------:R-:W3:Y:S04]  /*00e0*/  LDG.E.EL R0, desc[UR6][R26.64+0x4] ;  /* 0x000004061a007981 */ /* 0x000ee8000c2e1900 */
[----:B------:R1:W3:Y:S01]  /*00f0*/  LDG.E.EL R8, desc[UR6][R18.64+0xc] ;  /* 0x00000c0612087981 */ /* 0x0002e2000c2e1900 */
[----:B------:R-:W-:-:S03]  /*0100*/  IMAD.WIDE.U32 R12, R9, 0x4, R12 ;  /* 0x00000004090c7825 */ /* 0x000fc600078e000c */
[----:B------:R-:W4:Y:S04]  /*0110*/  LDG.E.EL R10, desc[UR6][R26.64+0x8] ;  /* 0x000008061a0a7981 */ /* 0x000f28000c2e1900 */
[----:B------:R-:W4:Y:S01]  /*0120*/  LDG.E.EL R22, desc[UR6][R12.64] ;  /* 0x000000060c167981 */ /* 0x000f22000c2e1900 */
[----:B-1----:R-:W1:Y:S03]  /*0130*/  LDC.64 R18, c[0x0][0x228] ;  /* 0x00008a00ff127b82 */ /* 0x002e660000000a00 */
[----:B------:R1:W4:Y:S01]  /*0140*/  LDG.E.EL R23, desc[UR6][R26.64+0xc] ;  /* 0x00000c061a177981 */ /* 0x000322000c2e1900 */
[----:B------:R-:W-:-:S03]  /*0150*/  IMAD.WIDE.U32 R16, R9, 0x4, R16 ;  /* 0x0000000409107825 */ /* 0x000fc600078e0010 */
[----:B------:R-:W4:Y:S04]  /*0160*/  LDG.E.EL R20, desc[UR6][R12.64+0x10] ;  /* 0x000010060c147981 */ /* 0x000f28000c2e1900 */
[----:B------:R-:W4:Y:S04]  /*0170*/  LDG.E.EL R21, desc[UR6][R16.64] ;  /* 0x0000000610157981 */ /* 0x000f28000c2e1900 */
[----:B------:R-:W4:Y:S04]  /*0180*/  LDG.E.EL R11, desc[UR6][R16.64+0x10] ;  /* 0x00001006100b7981 */ /* 0x000f28000c2e1900 */
[----:B------:R-:W4:Y:S01]  /*0190*/  LDG.E.EL R28, desc[UR6][R12.64+0x30] ;  /* 0x000030060c1c7981 */ /* 0x000f22000c2e1900 */
[----:B-1----:R-:W-:Y:S01]  /*01a0*/  IMAD.WIDE.U32 R18, R9, 0x4, R18 ;  /* 0x0000000409127825 */ /* 0x002fe200078e0012 */
[----:B0-----:R-:W-:-:S02]  /*01b0*/  SHF.L.U32 R26, R3, 0x2, RZ ;  /* 0x00000002031a7819 */ /* 0x001fc400000006ff */
[----:B------:R-:W4:Y:S04]  /*01c0*/  LDG.E.EL R7, desc[UR6][R16.64+0x20] ;  /* 0x0000200610077981 */ /* 0x000f28000c2e1900 */
[----:B------:R-:W4:Y:S04]  /*01d0*/  LDG.E.EL R18, desc[UR6][R18.64] ;  /* 0x0000000612127981 */ /* 0x000f28000c2e1900 */
[----:B------:R-:W4:Y:S01]  /*01e0*/  LDG.E.EL R25, desc[UR6][R16.64+0x30] ;  /* 0x0000300610197981 */ /* 0x000f22000c2e1900 */
[C---:B--2---:R-:W-:Y:S02]  /*01f0*/  FSETP.GT.AND P0, PT, |R24|.reuse, 8.50705917302346158658e+37, PT ;  /* 0x7e8000001800780b */ /* 0x044fe40003f04200 */
[----:B------:R-:W-:-:S02]  /*0200*/  FSETP.GEU.AND P2, PT, |R24|, 1.175494350822287508e-38, PT ;  /* 0x008000001800780b */ /* 0x000fc40003f4e200 */
[C---:B-----5:R-:W-:Y:S02]  /*0210*/  FSETP.GT.AND P1, PT, |R29|.reuse, 8.50705917302346158658e+37, PT ;  /* 0x7e8000001d00780b */ /* 0x060fe40003f24200 */
[----:B------:R-:W-:-:S07]  /*0220*/  FSETP.GEU.AND P3, PT, |R29|, 1.175494350822287508e-38, PT ;  /* 0x008000001d00780b */ /* 0x000fce0003f6e200 */
[----:B------:R-:W-:-:S04]  /*0230*/  @P0 FMUL R24, R24, 0.25 ;  /* 0x3e80000018180820 */ /* 0x000fc80000400000 */
[----:B------:R-:W-:Y:S01]  /*0240*/  @!P2 FMUL R24, R24, 16777216 ;  /* 0x4b8000001818a820 */ /* 0x000fe20000400000 */
[----:B------:R-:W-:-:S03]  /*0250*/  @P1 FMUL R29, R29, 0.25 ;  /* 0x3e8000001d1d1820 */ /* 0x000fc60000400000 */
[----:B------:R0:W1:Y:S01]  /*0260*/  MUFU.RCP R27, R24 ;  /* 0x00000018001b7308 */ /* 0x0000620000001000 */
[----:B------:R-:W-:Y:S01]  /*0270*/  @!P3 FMUL R29, R29, 16777216 ;  /* 0x4b8000001d1db820 */ /* 0x000fe20000400000 */
[----:B---3--:R-:W-:Y:S01]  /*0280*/  @P0 FMUL R2, R2, 0.25 ;  /* 0x3e80000002020820 */ /* 0x008fe20000400000 */
[----:B0-----:R0:W2:Y:S03]  /*0290*/  LDG.E.EL R24, desc[UR6][R12.64+0x20] ;  /* 0x000020060c187981 */ /* 0x0010a6000c2e1900 */
[----:B------:R-:W-:Y:S02]  /*02a0*/  @!P2 FMUL R2, R2, 16777216 ;  /* 0x4b8000000202a820 */ /* 0x000fe40000400000 */
[----:B------:R-:W3:Y:S01]  /*02b0*/  MUFU.RCP R29, R29 ;  /* 0x0000001d001d7308 */ /* 0x000ee20000001000 */
[----:B0-----:R-:W-:Y:S01]  /*02c0*/  LOP3.LUT R13, R26, 0xfc, RZ, 0xc0, !PT ;  /* 0x000000fc1a0d7812 */ /* 0x001fe200078ec0ff */
[----:B-1----:R-:W-:-:S04]  /*02d0*/  FMUL.D4 R27, R27, R2 ;  /* 0x000000021b1b7220 */ /* 0x002fc80000200000 */
[----:B----4-:R-:W-:-:S04]  /*02e0*/  IMAD.WIDE.U32 R14, R13, 0x4, R14 ;  /* 0x000000040d0e7825 */ /* 0x010fc800078e000e */
[----:B------:R-:W-:Y:S01]  /*02f0*/  @P1 FMUL R0, R0, 0.25 ;  /* 0x3e80000000001820 */ /* 0x000fe20000400000 */
[----:B------:R-:W0:Y:S01]  /*0300*/  LDC.64 R12, c[0x0][0x238] ;  /* 0x00008e00ff0c7b82 */ /* 0x000e220000000a00 */
[----:B------:R-:W4:Y:S02]  /*0310*/  LDG.E.EL R2, desc[UR6][R14.64+0x4] ;  /* 0x000004060e027981 */ /* 0x000f24000c2e1900 */
[----:B------:R-:W-:Y:S02]  /*0320*/  @!P3 FMUL R0, R0, 16777216 ;  /* 0x4b8000000000b820 */ /* 0x000fe40000400000 */
[----:B------:R-:W5:Y:S02]  /*0330*/  LDG.E.EL R16, desc[UR6][R14.64] ;  /* 0x000000060e107981 */ /* 0x000f64000c2e1900 */
[----:B---3--:R-:W-:Y:S02]  /*0340*/  FMUL.D4 R0, R29, R0 ;  /* 0x000000001d007220 */ /* 0x008fe40000200000 */
[----:B------:R-:W3:Y:S04]  /*0350*/  LDG.E.EL R17, desc[UR6][R14.64+0x8] ;  /* 0x000008060e117981 */ /* 0x000ee8000c2e1900 */
[----:B------:R-:W3:Y:S01]  /*0360*/  LDG.E.EL R29, desc[UR6][R14.64+0xc] ;  /* 0x00000c060e1d7981 */ /* 0x000ee2000c2e1900 */
[----:B0-----:R-:W-:-:S06]  /*0370*/  IMAD.WIDE.U32 R12, R9, 0x4, R12 ;  /* 0x00000004090c7825 */ /* 0x001fcc00078e000c */
[----:B------:R-:W3:Y:S01]  /*0380*/  LDG.E.EL R12, desc[UR6][R12.64] ;  /* 0x000000060c0c7981 */ /* 0x000ee2000c2e1900 */
[----:B------:R-:W-:Y:S02]  /*0390*/  FSETP.GT.AND P0, PT, |R6|, 8.50705917302346158658e+37, PT ;  /* 0x7e8000000600780b */ /* 0x000fe40003f04200 */
[----:B------:R-:W-:Y:S02]  /*03a0*/  FSETP.GT.AND P6, PT, |R8|, 8.50705917302346158658e+37, PT ;  /* 0x7e8000000800780b */ /* 0x000fe40003fc4200 */
[----:B------:R-:W-:Y:S02]  /*03b0*/  FSETP.GEU.AND P2, PT, |R6|, 1.175494350822287508e-38, PT ;  /* 0x008000000600780b */ /* 0x000fe40003f4e200 */
[----:B------:R-:W-:-:S07]  /*03c0*/  FSETP.GEU.AND P1, PT, |R8|, 1.175494350822287508e-38, PT ;  /* 0x008000000800780b */ /* 0x000fce0003f2e200 */
[----:B------:R-:W-:Y:S02]  /*03d0*/  @P0 FMUL R6, R6, 0.25 ;  /* 0x3e80000006060820 */ /* 0x000fe40000400000 */
[----:B------:R-:W-:Y:S02]  /*03e0*/  @P6 FMUL R8, R8, 0.25 ;  /* 0x3e80000008086820 */ /* 0x000fe40000400000 */
[----:B------:R-:W-:Y:S02]  /*03f0*/  @!P2 FMUL R6, R6, 16777216 ;  /* 0x4b8000000606a820 */ /* 0x000fe40000400000 */
[----:B------:R-:W-:Y:S02]  /*0400*/  @!P1 FMUL R8, R8, 16777216 ;  /* 0x4b80000008089820 */ /* 0x000fe40000400000 */
[----:B------:R-:W0:Y:S01]  /*0410*/  MUFU.RCP R9, R6 ;  /* 0x0000000600097308 */ /* 0x000e220000001000 */
[----:B------:R-:W-:-:S07]  /*0420*/  @P0 FMUL R10, R10, 0.25 ;  /* 0x3e8000000a0a0820 */ /* 0x000fce0000400000 */
[----:B------:R-:W1:Y:S01]  /*0430*/  MUFU.RCP R8, R8 ;  /* 0x0000000800087308 */ /* 0x000e620000001000 */
[----:B------:R-:W-:Y:S01]  /*0440*/  FSETP.GT.AND P3, PT, |R22|, 8.50705917302346158658e+37, PT ;  /* 0x7e8000001600780b */ /* 0x000fe20003f64200 */
[----:B------:R-:W-:Y:S01]  /*0450*/  @P6 FMUL R23, R23, 0.25 ;  /* 0x3e80000017176820 */ /* 0x000fe20000400000 */
[----:B------:R-:W-:Y:S01]  /*0460*/  @!P2 FMUL R10, R10, 16777216 ;  /* 0x4b8000000a0aa820 */ /* 0x000fe20000400000 */
[----:B------:R-:W-:Y:S01]  /*0470*/  FSETP.GEU.AND P4, PT, |R22|, 1.175494350822287508e-38, PT ;  /* 0x008000001600780b */ /* 0x000fe20003f8e200 */
[----:B------:R-:W-:Y:S01]  /*0480*/  FMUL R0, R0, 1.4426950216293334961 ;  /* 0x3fb8aa3b00007820 */ /* 0x000fe20000400000 */
[----:B------:R-:W-:Y:S01]  /*0490*/  @!P1 FMUL R23, R23, 16777216 ;  /* 0x4b80000017179820 */ /* 0x000fe20000400000 */
[----:B0-----:R-:W-:Y:S01]  /*04a0*/  FMUL.D4 R9, R9, R10 ;  /* 0x0000000a09097220 */ /* 0x001fe20000200000 */
[----:B------:R-:W-:Y:S01]  /*04b0*/  FMUL R27, R27, 1.4426950216293334961 ;  /* 0x3fb8aa3b1b1b7820 */ /* 0x000fe20000400000 */
[----:B------:R-:W-:Y:S02]  /*04c0*/  FSETP.GT.AND P5, PT, |R20|, 8.50705917302346158658e+37, PT ;  /* 0x7e8000001400780b */ /* 0x000fe40003fa4200 */
[----:B------:R-:W-:Y:S01]  /*04d0*/  FMUL R6, R9, 1.4426950216293334961 ;  /* 0x3fb8aa3b09067820 */ /* 0x000fe20000400000 */
[----:B------:R-:W-:Y:S01]  /*04e0*/  FSETP.GEU.AND P1, PT, R0, -126, PT ;  /* 0xc2fc00000000780b */ /* 0x000fe20003f2e000 */
[----:B-1----:R-:W-:Y:S01]  /*04f0*/  FMUL.D4 R8, R8, R23 ;  /* 0x0000001708087220 */ /* 0x002fe20000200000 */
[----:B------:R-:W-:Y:S01]  /*0500*/  FSETP.GEU.AND P0, PT, R27, -126, PT ;  /* 0xc2fc00001b00780b */ /* 0x000fe20003f0e000 */
[----:B------:R-:W-:Y:S01]  /*0510*/  @P3 FMUL R22, R22, 0.25 ;  /* 0x3e80000016163820 */ /* 0x000fe20000400000 */
[----:B------:R-:W-:Y:S01]  /*0520*/  @P3 FMUL R21, R21, 0.25 ;  /* 0x3e80000015153820 */ /* 0x000fe20000400000 */
[----:B------:R-:W-:Y:S01]  /*0530*/  FMUL R10, R8, 1.4426950216293334961 ;  /* 0x3fb8aa3b080a7820 */ /* 0x000fe20000400000 */
[----:B------:R-:W-:Y:S01]  /*0540*/  FSETP.GEU.AND P2, PT, R6, -126, PT ;  /* 0xc2fc00000600780b */ /* 0x000fe20003f4e000 */
[----:B------:R-:W-:Y:S01]  /*0550*/  @!P4 FMUL R22, R22, 16777216 ;  /* 0x4b8000001616c820 */ /* 0x000fe20000400000 */
[----:B------:R-:W-:Y:S01]  /*0560*/  @!P4 FMUL R21, R21, 16777216 ;  /* 0x4b8000001515c820 */ /* 0x000fe20000400000 */
[----:B------:R-:W-:-:S02]  /*0570*/  FSETP.GT.AND P4, PT, |R18|, 8.50705917302346158658e+37, PT ;  /* 0x7e8000001200780b */ /* 0x000fc40003f84200 */
[----:B------:R-:W-:Y:S02]  /*0580*/  FSETP.GEU.AND P3, PT, R10, -126, PT ;  /* 0xc2fc00000a00780b */ /* 0x000fe40003f6e000 */
[C---:B------:R-:W-:Y:S01]  /*0590*/  FSETP.GEU.AND P6, PT, |R20|.reuse, 1.175494350822287508e-38, PT ;  /* 0x008000001400780b */ /* 0x040fe20003fce200 */
[----:B------:R-:W-:Y:S01]  /*05a0*/  @P5 FMUL R20, R20, 0.25 ;  /* 0x3e80000014145820 */ /* 0x000fe20000400000 */
[----:B------:R-:W-:Y:S01]  /*05b0*/  @P5 FMUL R11, R11, 0.25 ;  /* 0x3e8000000b0b5820 */ /* 0x000fe20000400000 */
[----:B------:R-:W-:Y:S01]  /*05c0*/  FSETP.GEU.AND P5, PT, |R18|, 1.175494350822287508e-38, PT ;  /* 0x008000001200780b */ /* 0x000fe20003fae200 */
[----:B------:R-:W-:Y:S01]  /*05d0*/  @!P1 FMUL R0, R0, 0.5 ;  /* 0x3f00000000009820 */ /* 0x000fe20000400000 */
[----:B------:R-:W-:Y:S01]  /*05e0*/  @!P0 FMUL R27, R27, 0.5 ;  /* 0x3f0000001b1b8820 */ /* 0x000fe20000400000 */
[----:B------:R-:W-:Y:S02]  /*05f0*/  @!P2 FMUL R6, R6, 0.5 ;  /* 0x3f0000000606a820 */ /* 0x000fe40000400000 */
[----:B------:R-:W0:Y:S01]  /*0600*/  MUFU.EX2 R8, R0 ;  /* 0x0000000000087308 */ /* 0x000e220000000800 */
[----:B------:R-:W-:-:S02]  /*0610*/  @P4 FMUL R18, R18, 0.25 ;  /* 0x3e80000012124820 */ /* 0x000fc40000400000 */
[----:B------:R-:W-:Y:S02]  /*0620*/  @!P3 FMUL R10, R10, 0.5 ;  /* 0x3f0000000a0ab820 */ /* 0x000fe40000400000 */
[----:B------:R-:W-:-:S03]  /*0630*/  @!P6 FMUL R20, R20, 16777216 ;  /* 0x4b8000001414e820 */ /* 0x000fc60000400000 */
[----:B------:R-:W1:Y:S01]  /*0640*/  MUFU.EX2 R27, R27 ;  /* 0x0000001b001b7308 */ /* 0x000e620000000800 */
[----:B------:R-:W-:-:S07]  /*0650*/  @!P5 FMUL R18, R18, 16777216 ;  /* 0x4b8000001212d820 */ /* 0x000fce0000400000 */
[----:B------:R-:W1:Y:S08]  /*0660*/  MUFU.EX2 R6, R6 ;  /* 0x0000000600067308 */ /* 0x000e700000000800 */
[----:B------:R-:W1:Y:S01]  /*0670*/  MUFU.EX2 R0, R10 ;  /* 0x0000000a00007308 */ /* 0x000e620000000800 */
[----:B0-----:R-:W-:-:S07]  /*0680*/  @!P1 FMUL R8, R8, R8 ;  /* 0x0000000808089220 */ /* 0x001fce0000400000 */
[----:B------:R-:W0:Y:S01]  /*0690*/  MUFU.RCP R20, R20 ;  /* 0x0000001400147308 */ /* 0x000e220000001000 */
[----:B-1----:R-:W-:-:S07]  /*06a0*/  @!P0 FMUL R27, R27, R27 ;  /* 0x0000001b1b1b8220 */ /* 0x002fce0000400000 */
[----:B------:R-:W1:Y:S01]  /*06b0*/  MUFU.RCP R9, R18 ;  /* 0x0000001200097308 */ /* 0x000e620000001000 */
[----:B------:R-:W-:Y:S01]  /*06c0*/  @P4 FMUL R8, R8, 0.25 ;  /* 0x3e80000008084820 */ /* 0x000fe20000400000 */
[----:B------:R-:W-:Y:S01]  /*06d0*/  @!P2 FMUL R6, R6, R6 ;  /* 0x000000060606a220 */ /* 0x000fe20000400000 */
[----:B------:R-:W-:Y:S01]  /*06e0*/  @!P6 FMUL R11, R11, 16777216 ;  /* 0x4b8000000b0be820 */ /* 0x000fe20000400000 */
[----:B------:R-:W-:Y:S01]  /*06f0*/  @!P3 FMUL R0, R0, R0 ;  /* 0x000000000000b220 */ /* 0x000fe20000400000 */
[----:B------:R-:W-:Y:S01]  /*0700*/  @P4 FMUL R27, R27, 0.25 ;  /* 0x3e8000001b1b4820 */ /* 0x000fe20000400000 */
[----:B------:R-:W-:Y:S01]  /*0710*/  @!P5 FMUL R8, R8, 16777216 ;  /* 0x4b8000000808d820 */ /* 0x000fe20000400000 */
[----:B------:R-:W-:Y:S01]  /*0720*/  @P4 FMUL R6, R6, 0.25 ;  /* 0x3e80000006064820 */ /* 0x000fe20000400000 */
[----:B0-----:R-:W-:Y:S01]  /*0730*/  FMUL.D4 R20, R20, R11 ;  /* 0x0000000b14147220 */ /* 0x001fe20000200000 */
[----:B------:R-:W-:Y:S01]  /*0740*/  @P4 FMUL R0, R0, 0.25 ;  /* 0x3e80000000004820 */ /* 0x000fe20000400000 */
[----:B------:R-:W-:Y:S01]  /*0750*/  @!P5 FMUL R27, R27, 16777216 ;  /* 0x4b8000001b1bd820 */ /* 0x000fe20000400000 */
[----:B------:R-:W-:Y:S01]  /*0760*/  @!P5 FMUL R6, R6, 16777216 ;  /* 0x4b8000000606d820 */ /* 0x000fe20000400000 */
[C---:B-1----:R-:W-:Y:S01]  /*0770*/  FMUL R11, R9.reuse, R8 ;  /* 0x00000008090b7220 */ /* 0x042fe20000400000 */
[----:B------:R-:W-:Y:S01]  /*0780*/  @!P5 FMUL R0, R0, 16777216 ;  /* 0x4b8000000000d820 */ /* 0x000fe20000400000 */
[C---:B------:R-:W-:Y:S01]  /*0790*/  FSETP.GT.AND P2, PT, |R28|.reuse, 8.50705917302346158658e+37, PT ;  /* 0x7e8000001c00780b */ /* 0x040fe20003f44200 */
[C---:B------:R-:W-:Y:S01]  /*07a0*/  FMUL R27, R9.reuse, R27 ;  /* 0x0000001b091b7220 */ /* 0x040fe20000400000 */
[C---:B------:R-:W-:Y:S01]  /*07b0*/  FMUL R6, R9.reuse, R6 ;  /* 0x0000000609067220 */ /* 0x040fe20000400000 */
[----:B------:R-:W-:Y:S01]  /*07c0*/  FMUL R9, R9, R0 ;  /* 0x0000000009097220 */ /* 0x000fe20000400000 */
[C---:B------:R-:W-:Y:S01]  /*07d0*/  FSETP.GEU.AND P1, PT, |R28|.reuse, 1.175494350822287508e-38, PT ;  /* 0x008000001c00780b */ /* 0x040fe20003f2e200 */
[----:B------:R-:W0:Y:S08]  /*07e0*/  MUFU.RCP R22, R22 ;  /* 0x0000001600167308 */ /* 0x000e300000001000 */
[----:B------:R-:W-:Y:S01]  /*07f0*/  @P2 FMUL R28, R28, 0.25 ;  /* 0x3e8000001c1c2820 */ /* 0x000fe20000400000 */
[----:B------:R-:W-:-:S03]  /*0800*/  @P2 FMUL R25, R25, 0.25 ;  /* 0x3e80000019192820 */ /* 0x000fc60000400000 */
[----:B------:R-:W-:Y:S01]  /*0810*/  @!P1 FMUL R28, R28, 16777216 ;  /* 0x4b8000001c1c9820 */ /* 0x000fe20000400000 */
[----:B------:R-:W-:-:S05]  /*0820*/  FMUL R20, R20, 1.4426950216293334961 ;  /* 0x3fb8aa3b14147820 */ /* 0x000fca0000400000 */
[----:B------:R-:W1:Y:S01]  /*0830*/  MUFU.RCP R28, R28 ;  /* 0x0000001c001c7308 */ /* 0x000e620000001000 */
[----:B0-----:R-:W-:Y:S01]  /*0840*/  FMUL.D4 R22, R22, R21 ;  /* 0x0000001516167220 */ /* 0x001fe20000200000 */
[----:B------:R-:W-:-:S03]  /*0850*/  @!P1 FMUL R25, R25, 16777216 ;  /* 0x4b80000019199820 */ /* 0x000fc60000400000 */
[----:B------:R-:W-:-:S05]  /*0860*/  FMUL R22, R22, 1.4426950216293334961 ;  /* 0x3fb8aa3b16167820 */ /* 0x000fca0000400000 */
[----:B------:R-:W-:Y:S01]  /*0870*/  FSETP.GEU.AND P5, PT, R22, -126, PT ;  /* 0xc2fc00001600780b */ /* 0x000fe20003fae000 */
[----:B-1----:R-:W-:-:S04]  /*0880*/  FMUL.D4 R28, R28, R25 ;  /* 0x000000191c1c7220 */ /* 0x002fc80000200000 */
[----:B------:R-:W-:-:S08]  /*0890*/  FMUL R28, R28, 1.4426950216293334961 ;  /* 0x3fb8aa3b1c1c7820 */ /* 0x000fd00000400000 */
[----:B------:R-:W-:Y:S01]  /*08a0*/  @!P5 FMUL R22, R22, 0.5 ;  /* 0x3f0000001616d820 */ /* 0x000fe20000400000 */
[C---:B--2---:R-:W-:Y:S02]  /*08b0*/  FSETP.GT.AND P6, PT, |R24|.reuse, 8.50705917302346158658e+37, PT ;  /* 0x7e8000001800780b */ /* 0x044fe40003fc4200 */
[----:B------:R-:W-:Y:S01]  /*08c0*/  FSETP.GEU.AND P0, PT, |R24|, 1.175494350822287508e-38, PT ;  /* 0x008000001800780b */ /* 0x000fe20003f0e200 */
[----:B----4-:R-:W-:-:S04]  /*08d0*/  FMUL R11, R2, R11 ;  /* 0x0000000b020b7220 */ /* 0x010fc80000400000 */
[----:B-----5:R-:W-:-:S06]  /*08e0*/  FFMA R0, R16, R27, R11 ;  /* 0x0000001b10007223 */ /* 0x020fcc000000000b */
[----:B------:R-:W-:Y:S01]  /*08f0*/  @P6 FMUL R24, R24, 0.25 ;  /* 0x3e80000018186820 */ /* 0x000fe20000400000 */
[----:B---3--:R-:W-:-:S03]  /*0900*/  FFMA R0, R17, R6, R0 ;  /* 0x0000000611007223 */ /* 0x008fc60000000000 */
[----:B------:R-:W-:Y:S01]  /*0910*/  @!P0 FMUL R24, R24, 16777216 ;  /* 0x4b80000018188820 */ /* 0x000fe20000400000 */
[----:B------:R-:W-:-:S05]  /*0920*/  FFMA R0, R29, R9, R0 ;  /* 0x000000091d007223 */ /* 0x000fca0000000000 */
[----:B------:R-:W0:Y:S01]  /*0930*/  MUFU.RCP R24, R24 ;  /* 0x0000001800187308 */ /* 0x000e220000001000 */
[----:B------:R-:W-:Y:S01]  /*0940*/  FSETP.GEU.AND P2, PT, R0, 1.175494350822287508e-38, PT ;  /* 0x008000000000780b */ /* 0x000fe20003f4e000 */
[----:B------:R-:W-:-:S04]  /*0950*/  @P6 FMUL R7, R7, 0.25 ;  /* 0x3e80000007076820 */ /* 0x000fc80000400000 */
[----:B------:R-:W-:Y:S01]  /*0960*/  @!P0 FMUL R7, R7, 16777216 ;  /* 0x4b80000007078820 */ /* 0x000fe20000400000 */
[----:B------:R-:W-:-:S07]  /*0970*/  FSETP.GEU.AND P0, PT, R20, -126, PT ;  /* 0xc2fc00001400780b */ /* 0x000fce0003f0e000 */
[----:B------:R-:W-:Y:S01]  /*0980*/  @!P2 FMUL R0, R0, 8388608 ;  /* 0x4b0000000000a820 */ /* 0x000fe20000400000 */
[----:B0-----:R-:W-:-:S04]  /*0990*/  FMUL.D4 R24, R24, R7 ;  /* 0x0000000718187220 */ /* 0x001fc80000200000 */
[----:B------:R-:W-:Y:S01]  /*09a0*/  IADD3 R9, R0, -0x3f2aaaab, RZ ;  /* 0xc0d5555500097810 */ /* 0x000fe20007ffe0ff */
[----:B------:R-:W-:Y:S01]  /*09b0*/  FMUL R24, R24, 1.4426950216293334961 ;  /* 0x3fb8aa3b18187820 */ /* 0x000fe20000400000 */
[C---:B------:R-:W-:Y:S02]  /*09c0*/  FSETP.GT.AND P3, PT, |R12|.reuse, 8.50705917302346158658e+37, PT ;  /* 0x7e8000000c00780b */ /* 0x040fe40003f64200 */
[----:B------:R-:W-:Y:S01]  /*09d0*/  LOP3.LUT R9, R9, 0xff800000, RZ, 0xc0, !PT ;  /* 0xff80000009097812 */ /* 0x000fe200078ec0ff */
[----:B------:R-:W-:Y:S01]  /*09e0*/  HFMA2.MMA R6, -RZ, RZ, 1.5048828125, 33.21875 ;  /* 0x3e055027ff067435 */ /* 0x000fe200000001ff */
[----:B------:R-:W-:Y:S02]  /*09f0*/  FSETP.GEU.AND P4, PT, |R12|, 1.175494350822287508e-38, PT ;  /* 0x008000000c00780b */ /* 0x000fe40003f8e200 */
[----:B------:R-:W-:Y:S02]  /*0a00*/  FSETP.GEU.AND P1, PT, R24, -126, PT ;  /* 0xc2fc00001800780b */ /* 0x000fe40003f2e000 */
[----:B------:R-:W-:Y:S01]  /*0a10*/  IADD3 R7, R0, -R9, RZ ;  /* 0x8000000900077210 */ /* 0x000fe20007ffe0ff */
[----:B------:R-:W-:Y:S01]  /*0a20*/  @!P0 FMUL R20, R20, 0.5 ;  /* 0x3f00000014148820 */ /* 0x000fe20000400000 */
[----:B------:R-:W-:-:S03]  /*0a30*/  FSETP.GEU.AND P6, PT, R28, -126, PT ;  /* 0xc2fc00001c00780b */ /* 0x000fc60003fce000 */
[----:B------:R-:W-:Y:S01]  /*0a40*/  FADD R7, R7, -1 ;  /* 0xbf80000007077421 */ /* 0x000fe20000000000 */
[----:B------:R-:W0:Y:S01]  /*0a50*/  MUFU.EX2 R13, R20 ;  /* 0x00000014000d7308 */ /* 0x000e220000000800 */
[----:B------:R-:W-:Y:S02]  /*0a60*/  @P3 FMUL R12, R12, 0.25 ;  /* 0x3e8000000c0c3820 */ /* 0x000fe40000400000 */
[C---:B------:R-:W-:Y:S02]  /*0a70*/  FFMA.FTZ R8, R7.reuse, -R6, 0.14084610342979431152 ;  /* 0x3e1039f607087423 */ /* 0x040fe40000010806 */
[----:B------:R-:W-:Y:S01]  /*0a80*/  @!P4 FMUL R12, R12, 16777216 ;  /* 0x4b8000000c0cc820 */ /* 0x000fe20000400000 */
[----:B------:R-:W-:Y:S01]  /*0a90*/  @!P1 FMUL R24, R24, 0.5 ;  /* 0x3f00000018189820 */ /* 0x000fe20000400000 */
[----:B------:R-:W-:Y:S01]  /*0aa0*/  FFMA.FTZ R8, R7, R8, -0.12148627638816833496 ;  /* 0xbdf8cdcc07087423 */ /* 0x000fe20000010008 */
[----:B------:R-:W1:Y:S01]  /*0ab0*/  MUFU.EX2 R11, R22 ;  /* 0x00000016000b7308 */ /* 0x000e620000000800 */
[----:B------:R-:W-:-:S02]  /*0ac0*/  @!P6 FMUL R28, R28, 0.5 ;  /* 0x3f0000001c1ce820 */ /* 0x000fc40000400000 */
[----:B------:R-:W-:-:S05]  /*0ad0*/  FFMA.FTZ R8, R7, R8, 0.13980610668659210205 ;  /* 0x3e0f295507087423 */ /* 0x000fca0000010008 */
[----:B------:R-:W2:Y:S01]  /*0ae0*/  MUFU.EX2 R15, R24 ;  /* 0x00000018000f7308 */ /* 0x000ea20000000800 */
[----:B------:R-:W-:Y:S01]  /*0af0*/  FFMA.FTZ R8, R7, R8, -0.16684235632419586182 ;  /* 0xbe2ad8b907087423 */ /* 0x000fe20000010008 */
[----:B0-----:R-:W-:-:S06]  /*0b00*/  @!P0 FMUL R13, R13, R13 ;  /* 0x0000000d0d0d8220 */ /* 0x001fcc0000400000 */
[----:B------:R-:W0:Y:S01]  /*0b10*/  MUFU.RCP R12, R12 ;  /* 0x0000000c000c7308 */ /* 0x000e220000001000 */
[----:B------:R-:W-:Y:S01]  /*0b20*/  FFMA.FTZ R8, R7, R8, 0.20012299716472625732 ;  /* 0x3e4ced0b07087423 */ /* 0x000fe20000010008 */
[----:B------:R-:W-:-:S06]  /*0b30*/  @P3 FMUL R13, R13, 0.25 ;  /* 0x3e8000000d0d3820 */ /* 0x000fcc0000400000 */
[----:B------:R-:W3:Y:S01]  /*0b40*/  MUFU.EX2 R19, R28 ;  /* 0x0000001c00137308 */ /* 0x000ee20000000800 */
[----:B-1----:R-:W-:Y:S01]  /*0b50*/  @!P5 FMUL R11, R11, R11 ;  /* 0x0000000b0b0bd220 */ /* 0x002fe20000400000 */
[----:B------:R-:W-:Y:S01]  /*0b60*/  FFMA.FTZ R8, R7, R8, -0.24999669194221496582 ;  /* 0xbe7fff2207087423 */ /* 0x000fe20000010008 */
[----:B------:R-:W-:Y:S01]  /*0b70*/  @!P4 FMUL R13, R13, 16777216 ;  /* 0x4b8000000d0dc820 */ /* 0x000fe20000400000 */
[----:B--2---:R-:W-:Y:S01]  /*0b80*/  @!P1 FMUL R15, R15, R15 ;  /* 0x0000000f0f0f9220 */ /* 0x004fe20000400000 */
[----:B------:R-:W-:Y:S01]  /*0b90*/  @P3 FMUL R11, R11, 0.25 ;  /* 0x3e8000000b0b3820 */ /* 0x000fe20000400000 */
[----:B------:R-:W-:Y:S01]  /*0ba0*/  ISETP.GE.U32.AND P0, PT, R0, 0x7f800000, PT ;  /* 0x7f8000000000780c */ /* 0x000fe20003f06070 */
[----:B------:R-:W-:Y:S01]  /*0bb0*/  FFMA.FTZ R8, R7, R8, 0.33333182334899902344 ;  /* 0x3eaaaa7807087423 */ /* 0x000fe20000010008 */
[----:B0-----:R-:W-:Y:S01]  /*0bc0*/  FMUL R13, R12, R13 ;  /* 0x0000000d0c0d7220 */ /* 0x001fe20000400000 */
[----:B------:R-:W-:Y:S01]  /*0bd0*/  @!P4 FMUL R11, R11, 16777216 ;  /* 0x4b8000000b0bc820 */ /* 0x000fe20000400000 */
[----:B------:R-:W-:Y:S01]  /*0be0*/  @P3 FMUL R15, R15, 0.25 ;  /* 0x3e8000000f0f3820 */ /* 0x000fe20000400000 */
[----:B------:R-:W-:Y:S01]  /*0bf0*/  FFMA.FTZ R8, R7, R8, -0.5 ;  /* 0xbf00000007087423 */ /* 0x000fe20000010008 */
[----:B------:R-:W-:Y:S01]  /*0c00*/  FMUL R13, R2, R13 ;  /* 0x0000000d020d7220 */ /* 0x000fe20000400000 */
[----:B---3--:R-:W-:Y:S01]  /*0c10*/  @!P6 FMUL R19, R19, R19 ;  /* 0x000000131313e220 */ /* 0x008fe20000400000 */
[----:B------:R-:W-:Y:S01]  /*0c20*/  FSEL R2, RZ, -23, P2 ;  /* 0xc1b80000ff027808 */ /* 0x000fe20001000000 */
[----:B------:R-:W-:Y:S01]  /*0c30*/  FMUL R11, R12, R11 ;  /* 0x0000000b0c0b7220 */ /* 0x000fe20000400000 */
[----:B------:R-:W-:Y:S01]  /*0c40*/  I2FP.F32.S32 R9, R9 ;  /* 0x0000000900097245 */ /* 0x000fe20000201400 */
[----:B------:R-:W-:Y:S01]  /*0c50*/  @P3 FMUL R19, R19, 0.25 ;  /* 0x3e80000013133820 */ /* 0x000fe20000400000 */
[----:B------:R-:W-:Y:S01]  /*0c60*/  @!P4 FMUL R15, R15, 16777216 ;  /* 0x4b8000000f0fc820 */ /* 0x000fe20000400000 */
[----:B------:R-:W-:Y:S01]  /*0c70*/  FMUL R8, R7, R8 ;  /* 0x0000000807087220 */ /* 0x000fe20000400000 */
[----:B------:R-:W-:Y:S01]  /*0c80*/  FFMA R16, R16, R11, R13 ;  /* 0x0000000b10107223 */ /* 0x000fe2000000000d */
[----:B------:R-:W-:Y:S01]  /*0c90*/  @!P4 FMUL R19, R19, 16777216 ;  /* 0x4b8000001313c820 */ /* 0x000fe20000400000 */
[C---:B------:R-:W-:Y:S01]  /*0ca0*/  FMUL R15, R12.reuse, R15 ;  /* 0x0000000f0c0f7220 */ /* 0x040fe20000400000 */
[----:B------:R-:W-:Y:S01]  /*0cb0*/  FFMA.FTZ R2, R9, 1.1920928955078125e-07, R2 ;  /* 0x3400000009027823 */ /* 0x000fe20000010002 */
[----:B------:R-:W-:Y:S01]  /*0cc0*/  FFMA.FTZ R7, R7, R8, R7 ;  /* 0x0000000807077223 */ /* 0x000fe20000010007 */
[----:B------:R-:W-:Y:S01]  /*0cd0*/  @P0 MOV R9, 0x7f800000 ;  /* 0x7f80000000090802 */ /* 0x000fe20000000f00 */
[----:B------:R-:W-:Y:S01]  /*0ce0*/  FMUL R12, R12, R19 ;  /* 0x000000130c0c7220 */ /* 0x000fe20000400000 */
[----:B------:R-:W-:Y:S01]  /*0cf0*/  FFMA R16, R17, R15, R16 ;  /* 0x0000000f11107223 */ /* 0x000fe20000000010 */
[----:B------:R-:W-:-:S02]  /*0d00*/  FFMA.FTZ R2, R2, 0.69314718246459960938, R7 ;  /* 0x3f31721802027823 */ /* 0x000fc40000010007 */
[C---:B------:R-:W-:Y:S01]  /*0d10*/  @P0 FFMA.FTZ R2, R0.reuse, R9, +INF ;  /* 0x7f80000000020423 */ /* 0x040fe20000010009 */
[----:B------:R-:W-:Y:S01]  /*0d20*/  FSETP.NEU.AND P0, PT, R0, RZ, PT ;  /* 0x000000ff0000720b */ /* 0x000fe20003f0d000 */
[----:B------:R-:W-:-:S03]  /*0d30*/  FFMA R29, R29, R12, R16 ;  /* 0x0000000c1d1d7223 */ /* 0x000fc60000000010 */
[----:B------:R-:W-:Y:S02]  /*0d40*/  FSEL R2, R2, -INF , P0 ;  /* 0xff80000002027808 */ /* 0x000fe40000000000 */
[----:B------:R-:W-:-:S03]  /*0d50*/  FSETP.GEU.AND P1, PT, R29, 1.175494350822287508e-38, PT ;  /* 0x008000001d00780b */ /* 0x000fc60003f2e000 */
[----:B------:R-:W0:Y:S10]  /*0d60*/  SHFL.BFLY PT, R7, R2, 0x10, 0x1f ;  /* 0x0e001f0002077f89 */ /* 0x000e3400000e0000 */
[----:B------:R-:W-:-:S05]  /*0d70*/  @!P1 FMUL R29, R29, 8388608 ;  /* 0x4b0000001d1d9820 */ /* 0x000fca0000400000 */
[----:B------:R-:W-:-:S04]  /*0d80*/  IADD3 R0, R29, -0x3f2aaaab, RZ ;  /* 0xc0d555551d007810 */ /* 0x000fc80007ffe0ff */
[----:B------:R-:W-:-:S04]  /*0d90*/  LOP3.LUT R8, R0, 0xff800000, RZ, 0xc0, !PT ;  /* 0xff80000000087812 */ /* 0x000fc800078ec0ff */
[----:B------:R-:W-:Y:S01]  /*0da0*/  IADD3 R0, R29, -R8, RZ ;  /* 0x800000081d007210 */ /* 0x000fe20007ffe0ff */
[----:B0-----:R-:W-:-:S04]  /*0db0*/  FADD R7, R2, R7 ;  /* 0x0000000702077221 */ /* 0x001fc80000000000 */
[----:B------:R-:W-:Y:S02]  /*0dc0*/  FADD R11, R0, -1 ;  /* 0xbf800000000b7421 */ /* 0x000fe40000000000 */
[----:B------:R-:W0:Y:S02]  /*0dd0*/  SHFL.BFLY PT, R0, R7, 0x8, 0x1f ;  /* 0x0d001f0007007f89 */ /* 0x000e2400000e0000 */
[----:B------:R-:W-:-:S04]  /*0de0*/  FFMA.FTZ R6, R11, -R6, 0.14084610342979431152 ;  /* 0x3e1039f60b067423 */ /* 0x000fc80000010806 */
[----:B------:R-:W-:-:S04]  /*0df0*/  FFMA.FTZ R6, R11, R6, -0.12148627638816833496 ;  /* 0xbdf8cdcc0b067423 */ /* 0x000fc80000010006 */
[----:B------:R-:W-:-:S04]  /*0e00*/  FFMA.FTZ R6, R11, R6, 0.13980610668659210205 ;  /* 0x3e0f29550b067423 */ /* 0x000fc80000010006 */
[----:B------:R-:W-:-:S04]  /*0e10*/  FFMA.FTZ R6, R11, R6, -0.16684235632419586182 ;  /* 0xbe2ad8b90b067423 */ /* 0x000fc80000010006 */
[----:B------:R-:W-:Y:S01]  /*0e20*/  FFMA.FTZ R6, R11, R6, 0.20012299716472625732 ;  /* 0x3e4ced0b0b067423 */ /* 0x000fe20000010006 */
[----:B0-----:R-:W-:-:S03]  /*0e30*/  FADD R0, R7, R0 ;  /* 0x0000000007007221 */ /* 0x001fc60000000000 */
[C---:B------:R-:W-:Y:S02]  /*0e40*/  FFMA.FTZ R6, R11.reuse, R6, -0.24999669194221496582 ;  /* 0xbe7fff220b067423 */ /* 0x040fe40000010006 */
[----:B------:R-:W0:Y:S02]  /*0e50*/  SHFL.BFLY PT, R7, R0, 0x4, 0x1f ;  /* 0x0c801f0000077f89 */ /* 0x000e2400000e0000 */
[----:B------:R-:W-:Y:S01]  /*0e60*/  FFMA.FTZ R6, R11, R6, 0.33333182334899902344 ;  /* 0x3eaaaa780b067423 */ /* 0x000fe20000010006 */
[----:B------:R-:W-:-:S03]  /*0e70*/  ISETP.GE.U32.AND P0, PT, R29, 0x7f800000, PT ;  /* 0x7f8000001d00780c */ /* 0x000fc60003f06070 */
[C---:B------:R-:W-:Y:S01]  /*0e80*/  FFMA.FTZ R6, R11.reuse, R6, -0.5 ;  /* 0xbf0000000b067423 */ /* 0x040fe20000010006 */
[----:B------:R-:W-:Y:S02]  /*0e90*/  FSEL R2, RZ, -23, P1 ;  /* 0xc1b80000ff027808 */ /* 0x000fe40000800000 */
[----:B------:R-:W-:Y:S01]  /*0ea0*/  I2FP.F32.S32 R9, R8 ;  /* 0x0000000800097245 */ /* 0x000fe20000201400 */
[----:B------:R-:W-:-:S04]  /*0eb0*/  FMUL R6, R11, R6 ;  /* 0x000000060b067220 */ /* 0x000fc80000400000 */
[----:B------:R-:W-:Y:S01]  /*0ec0*/  FFMA.FTZ R11, R11, R6, R11 ;  /* 0x000000060b0b7223 */ /* 0x000fe2000001000b */
[----:B------:R-:W-:Y:S01]  /*0ed0*/  FFMA.FTZ R2, R9, 1.1920928955078125e-07, R2 ;  /* 0x3400000009027823 */ /* 0x000fe20000010002 */
[----:B------:R-:W-:-:S03]  /*0ee0*/  @P0 MOV R6, 0x7f800000 ;  /* 0x7f80000000060802 */ /* 0x000fc60000000f00 */
[----:B------:R-:W-:Y:S02]  /*0ef0*/  FFMA.FTZ R2, R2, 0.69314718246459960938, R11 ;  /* 0x3f31721802027823 */ /* 0x000fe4000001000b */
[C---:B------:R-:W-:Y:S01]  /*0f00*/  @P0 FFMA.FTZ R2, R29.reuse, R6, +INF ;  /* 0x7f8000001d020423 */ /* 0x040fe20000010006 */
[----:B------:R-:W-:Y:S01]  /*0f10*/  FSETP.NEU.AND P0, PT, R29, RZ, PT ;  /* 0x000000ff1d00720b */ /* 0x000fe20003f0d000 */
[----:B0-----:R-:W-:-:S03]  /*0f20*/  FADD R7, R0, R7 ;  /* 0x0000000700077221 */ /* 0x001fc60000000000 */
[----:B------:R-:W-:Y:S02]  /*0f30*/  FSEL R6, R2, -INF , P0 ;  /* 0xff80000002067808 */ /* 0x000fe40000000000 */
[----:B------:R-:W0:Y:S04]  /*0f40*/  SHFL.BFLY PT, R2, R7, 0x2, 0x1f ;  /* 0x0c401f0007027f89 */ /* 0x000e2800000e0000 */
[----:B------:R-:W1:Y:S01]  /*0f50*/  SHFL.BFLY PT, R9, R6, 0x10, 0x1f ;  /* 0x0e001f0006097f89 */ /* 0x000e6200000e0000 */
[----:B------:R-:W2:Y:S01]  /*0f60*/  S2UR UR5, SR_CgaCtaId ;  /* 0x00000000000579c3 */ /* 0x000ea20000008800 */
[----:B0-----:R-:W-:Y:S01]  /*0f70*/  FADD R2, R7, R2 ;  /* 0x0000000207027221 */ /* 0x001fe20000000000 */
[----:B-1----:R-:W-:-:S04]  /*0f80*/  FADD R8, R6, R9 ;  /* 0x0000000906087221 */ /* 0x002fc80000000000 */
[----:B------:R-:W0:Y:S01]  /*0f90*/  SHFL.BFLY PT, R9, R2, 0x1, 0x1f ;  /* 0x0c201f0002097f89 */ /* 0x000e2200000e0000 */
[----:B------:R-:W-:Y:S01]  /*0fa0*/  UMOV UR4, 0x400 ;  /* 0x0000040000047882 */ /* 0x000fe20000000000 */
[----:B------:R-:W-:Y:S02]  /*0fb0*/  LOP3.LUT P1, RZ, R3, 0x1f, RZ, 0xc0, !PT ;  /* 0x0000001f03ff7812 */ /* 0x000fe4000782c0ff */
[----:B------:R-:W-:Y:S01]  /*0fc0*/  SHF.R.U32.HI R0, RZ, 0x5, R3 ;  /* 0x00000005ff007819 */ /* 0x000fe20000011603 */
[----:B--2---:R-:W-:-:S03]  /*0fd0*/  UPRMT UR4, UR5, 0x654, UR4 ;  /* 0x0000065405047896 */ /* 0x004fc60008000004 */
[----:B------:R-:W-:-:S04]  /*0fe0*/  LOP3.LUT R0, R0, 0x1, RZ, 0xc0, !PT ;  /* 0x0000000100007812 */ /* 0x000fc800078ec0ff */
[----:B------:R-:W-:Y:S01]  /*0ff0*/  LEA R6, R0, UR4, 0x2 ;  /* 0x0000000400067c11 */ /* 0x000fe2000f8e10ff */
[----:B------:R-:W1:Y:S01]  /*1000*/  SHFL.BFLY PT, R11, R8, 0x8, 0x1f ;  /* 0x0d001f00080b7f89 */ /* 0x000e6200000e0000 */
[----:B0-----:R-:W-:-:S05]  /*1010*/  FADD R13, R2, R9 ;  /* 0x00000009020d7221 */ /* 0x001fca0000000000 */
[----:B------:R-:W-:Y:S01]  /*1020*/  @!P1 STS [R6], R13 ;  /* 0x0000000d06009388 */ /* 0x000fe20000000800 */
[----:B------:R-:W-:Y:S01]  /*1030*/  BAR.SYNC.DEFER_BLOCKING 0x0 ;  /* 0x0000000000007b1d */ /* 0x000fe20000010000 */
[----:B------:R-:W-:Y:S01]  /*1040*/  ISETP.GE.AND P2, PT, R3, 0x2, PT ;  /* 0x000000020300780c */ /* 0x000fe20003f46270 */
[----:B-1----:R-:W-:-:S05]  /*1050*/  FADD R11, R8, R11 ;  /* 0x0000000b080b7221 */ /* 0x002fca0000000000 */
[----:B------:R-:W0:Y:S07]  /*1060*/  SHFL.BFLY PT, R10, R11, 0x4, 0x1f ;  /* 0x0c801f000b0a7f89 */ /* 0x000e2e00000e0000 */
[----:B------:R-:W1:Y:S01]  /*1070*/  @!P2 LDS R5, [R26+UR4] ;  /* 0x000000041a05a984 */ /* 0x000e620008000800 */
[----:B0-----:R-:W-:-:S05]  /*1080*/  FADD R10, R11, R10 ;  /* 0x0000000a0b0a7221 */ /* 0x001fca0000000000 */
[----:B------:R-:W0:Y:S01]  /*1090*/  SHFL.BFLY PT, R7, R10, 0x2, 0x1f ;  /* 0x0c401f000a077f89 */ /* 0x000e2200000e0000 */
[----:B------:R-:W-:-:S04]  /*10a0*/  LOP3.LUT R2, R3, 0x1, RZ, 0xc0, !PT ;  /* 0x0000000103027812 */ /* 0x000fc800078ec0ff */
[----:B------:R-:W-:-:S04]  /*10b0*/  ISETP.NE.U32.AND P0, PT, R2, 0x1, PT ;  /* 0x000000010200780c */ /* 0x000fc80003f05070 */
[----:B------:R-:W-:Y:S01]  /*10c0*/  ISETP.LT.AND P0, PT, R3, 0x2, P0 ;  /* 0x000000020300780c */ /* 0x000fe20000701270 */
[----:B-1----:R-:W1:Y:S01]  /*10d0*/  SHFL.BFLY PT, R0, R5, 0x1, 0x1f ;  /* 0x0c201f0005007f89 */ /* 0x002e6200000e0000 */
[----:B0-----:R-:W-:Y:S01]  /*10e0*/  FADD R8, R10, R7 ;  /* 0x000000070a087221 */ /* 0x001fe20000000000 */
[----:B-1----:R-:W-:-:S10]  /*10f0*/  FADD R7, R5, R0 ;  /* 0x0000000005077221 */ /* 0x002fd40000000000 */
[----:B------:R-:W-:Y:S01]  /*1100*/  @P0 STS [R26+UR4], R7 ;  /* 0x000000071a000988 */ /* 0x000fe20008000804 */
[----:B------:R-:W-:Y:S06]  /*1110*/  BAR.SYNC.DEFER_BLOCKING 0x0 ;  /* 0x0000000000007b1d */ /* 0x000fec0000010000 */
[----:B------:R-:W0:Y:S04]  /*1120*/  SHFL.BFLY PT, R9, R8, 0x1, 0x1f ;  /* 0x0c201f0008097f89 */ /* 0x000e2800000e0000 */
[----:B------:R-:W-:Y:S01]  /*1130*/  LDS R0, [UR4] ;  /* 0x00000004ff007984 */ /* 0x000fe20008000800 */
[----:B0-----:R-:W-:Y:S01]  /*1140*/  FADD R9, R8, R9 ;  /* 0x0000000908097221 */ /* 0x001fe20000000000 */
[----:B------:R-:W-:Y:S06]  /*1150*/  BAR.SYNC.DEFER_BLOCKING 0x0 ;  /* 0x0000000000007b1d */ /* 0x000fec0000010000 */
[----:B------:R-:W-:Y:S02]  /*1160*/  @!P1 STS [R6], R9 ;  /* 0x0000000906009388 */ /* 0x000fe40000000800 */
[----:B------:R-:W-:Y:S06]  /*1170*/  BAR.SYNC.DEFER_BLOCKING 0x0 ;  /* 0x0000000000007b1d */ /* 0x000fec0000010000 */
[----:B------:R-:W0:Y:S04]  /*1180*/  @!P2 LDS R4, [R26+UR4] ;  /* 0x000000041a04a984 */ /* 0x000e280008000800 */
[----:B0-----:R-:W0:Y:S02]  /*1190*/  SHFL.BFLY PT, R5, R4, 0x1, 0x1f ;  /* 0x0c201f0004057f89 */ /* 0x001e2400000e0000 */
[----:B0-----:R-:W-:-:S05]  /*11a0*/  FADD R5, R4, R5 ;  /* 0x0000000504057221 */ /* 0x001fca0000000000 */
[----:B------:R0:W-:Y:S01]  /*11b0*/  @P0 STS [R26+UR4], R5 ;  /* 0x000000051a000988 */ /* 0x0001e20008000804 */
[----:B------:R-:W-:Y:S01]  /*11c0*/  BAR.SYNC.DEFER_BLOCKING 0x0 ;  /* 0x0000000000007b1d */ /* 0x000fe20000010000 */
[----:B------:R-:W-:-:S05]  /*11d0*/  LOP3.LUT P0, RZ, R3, 0x3f, RZ, 0xc0, !PT ;  /* 0x0000003f03ff7812 */ /* 0x000fca000780c0ff */
[----:B------:R-:W1:Y:S02]  /*11e0*/  LDS R2, [UR4] ;  /* 0x00000004ff027984 */ /* 0x000e640008000800 */
[----:B------:R-:W-:Y:S06]  /*11f0*/  BAR.SYNC.DEFER_BLOCKING 0x0 ;  /* 0x0000000000007b1d */ /* 0x000fec0000010000 */
[----:B0-----:R-:W-:Y:S05]  /*1200*/  @P0 EXIT ;  /* 0x000000000000094d */ /* 0x001fea0003800000 */
[----:B------:R-:W0:Y:S01]  /*1210*/  LDC.64 R4, c[0x0][0x210] ;  /* 0x00008400ff047b82 */ /* 0x000e220000000a00 */
[----:B-1----:R-:W-:Y:S01]  /*1220*/  FFMA R2, R2, -0.015625, RZ ;  /* 0xbc80000002027823 */ /* 0x002fe200000000ff */
[----:B------:R-:W-:-:S03]  /*1230*/  FFMA R0, R0, -0.015625, RZ ;  /* 0xbc80000000007823 */ /* 0x000fc600000000ff */
[----:B------:R-:W-:-:S04]  /*1240*/  FMUL R3, R2, -3 ;  /* 0xc040000002037820 */ /* 0x000fc80000400000 */
[----:B------:R-:W-:-:S05]  /*1250*/  FFMA R3, R0, 4, R3 ;  /* 0x4080000000037823 */ /* 0x000fca0000000003 */
[----:B0-----:R-:W-:Y:S01]  /*1260*/  STG.E desc[UR6][R4.64], R3 ;  /* 0x0000000304007986 */ /* 0x001fe2000c101906 */
[----:B------:R-:W-:Y:S05]  /*1270*/  EXIT ;  /* 0x000000000000794d */ /* 0x000fea0003800000 */
.L_x_0:
[----:B------:R-:W-:-:S00]  /*1280*/  BRA `(.L_x_0) ;  /* 0xfffffffc00fc7947 */ /* 0x000fc0000383ffff */
[----:B------:R-:W-:-:S00]  /*1290*/  NOP ;  /* 0x0000000000007918 */ /* 0x000fc00000000000 */
        /* <DEDUP_REMOVED lines=14> */
.L_x_1:


//--------------------- .nv.global.init           --------------------------
	.section	.nv.global.init,"aw",@progbits
.nv.global.init:
	.type		_$_str,@object
	.size		_$_str,(.L_0 - _$_str)
_$_str:
        /*0000*/ 	.byte	0x5f, 0x5f, 0x43, 0x55, 0x44, 0x41, 0x5f, 0x46, 0x54, 0x5a, 0x00
.L_0:


//--------------------- .nv.shared.triton_per_fused_add_div_exp_log_mean_mul_neg_sum_4 --------------------------
	.section	.nv.shared.triton_per_fused_add_div_exp_log_mean_mul_neg_sum_4,"aw",@nobits
	.sectionflags	@""
	.align	16
	.zero		1024


//--------------------- .nv.constant0.triton_per_fused_add_div_exp_log_mean_mul_neg_sum_4 --------------------------
	.section	.nv.constant0.triton_per_fused_add_div_exp_log_mean_mul_neg_sum_4,"a",@progbits
	.sectionflags	@""
	.align	4
.nv.constant0.triton_per_fused_add_div_exp_log_mean_mul_neg_sum_4:
	.zero		580
